//
// Generated by NVIDIA NVVM Compiler
//
// Compiler Build ID: CL-36424714
// Cuda compilation tools, release 13.0, V13.0.88
// Based on NVVM 20.0.0
//

.version 9.0
.target sm_100
.address_size 64

	// .globl	_Z10emitKerneljP6float4Pfj6float3S2_

.visible .entry _Z10emitKerneljP6float4Pfj6float3S2_(
	.param .u32 _Z10emitKerneljP6float4Pfj6float3S2__param_0,
	.param .u64 .ptr .align 1 _Z10emitKerneljP6float4Pfj6float3S2__param_1,
	.param .u64 .ptr .align 1 _Z10emitKerneljP6float4Pfj6float3S2__param_2,
	.param .u32 _Z10emitKerneljP6float4Pfj6float3S2__param_3,
	.param .align 4 .b8 _Z10emitKerneljP6float4Pfj6float3S2__param_4[12],
	.param .align 4 .b8 _Z10emitKerneljP6float4Pfj6float3S2__param_5[12]
)
{
	.reg .pred 	%p<13>;
	.reg .b32 	%r<19>;
	.reg .b32 	%f<24>;
	.reg .b64 	%rd<13>;

	ld.param.f32 	%f1, [_Z10emitKerneljP6float4Pfj6float3S2__param_4];
	ld.param.f32 	%f2, [_Z10emitKerneljP6float4Pfj6float3S2__param_4+4];
	ld.param.f32 	%f3, [_Z10emitKerneljP6float4Pfj6float3S2__param_4+8];
	ld.param.f32 	%f4, [_Z10emitKerneljP6float4Pfj6float3S2__param_5];
	ld.param.f32 	%f5, [_Z10emitKerneljP6float4Pfj6float3S2__param_5+4];
	ld.param.f32 	%f6, [_Z10emitKerneljP6float4Pfj6float3S2__param_5+8];
	ld.param.u32 	%r2, [_Z10emitKerneljP6float4Pfj6float3S2__param_0];
	ld.param.u64 	%rd2, [_Z10emitKerneljP6float4Pfj6float3S2__param_1];
	ld.param.u64 	%rd3, [_Z10emitKerneljP6float4Pfj6float3S2__param_2];
	ld.param.u32 	%r3, [_Z10emitKerneljP6float4Pfj6float3S2__param_3];
	mov.u32 	%r4, %ctaid.x;
	mov.u32 	%r5, %ntid.x;
	mov.u32 	%r6, %tid.x;
	mov.u32 	%r7, %ctaid.y;
	mov.u32 	%r8, %ntid.y;
	mov.u32 	%r9, %tid.y;
	mad.lo.s32 	%r10, %r7, %r8, %r9;
	mov.u32 	%r11, %nctaid.x;
	mad.lo.s32 	%r12, %r10, %r11, %r4;
	mad.lo.s32 	%r1, %r12, %r5, %r6;
	setp.ge.u32 	%p1, %r1, %r2;
	@%p1 bra 	$L__BB0_3;
	cvta.to.global.u64 	%rd4, %rd2;
	mul.wide.u32 	%rd5, %r1, 16;
	add.s64 	%rd1, %rd4, %rd5;
	.pragma "used_bytes_mask 4095";
	ld.global.v4.f32 	{%f7, %f8, %f9, %f10}, [%rd1];
	setp.geu.f32 	%p2, %f7, %f1;
	setp.geu.f32 	%p3, %f8, %f2;
	and.pred  	%p4, %p2, %p3;
	setp.geu.f32 	%p5, %f9, %f3;
	and.pred  	%p6, %p4, %p5;
	setp.leu.f32 	%p7, %f7, %f4;
	and.pred  	%p8, %p7, %p6;
	setp.leu.f32 	%p9, %f8, %f5;
	and.pred  	%p10, %p8, %p9;
	setp.leu.f32 	%p11, %f9, %f6;
	and.pred  	%p12, %p10, %p11;
	@%p12 bra 	$L__BB0_3;
	cvta.to.global.u64 	%rd6, %rd3;
	add.s32 	%r13, %r1, %r3;
	rem.u32 	%r14, %r13, %r2;
	add.s32 	%r15, %r14, %r1;
	rem.u32 	%r16, %r15, %r2;
	add.s32 	%r17, %r16, %r1;
	rem.u32 	%r18, %r17, %r2;
	mul.wide.u32 	%rd7, %r14, 4;
	add.s64 	%rd8, %rd6, %rd7;
	ld.global.f32 	%f14, [%rd8];
	mul.wide.u32 	%rd9, %r16, 4;
	add.s64 	%rd10, %rd6, %rd9;
	ld.global.f32 	%f15, [%rd10];
	mul.wide.u32 	%rd11, %r18, 4;
	add.s64 	%rd12, %rd6, %rd11;
	ld.global.f32 	%f16, [%rd12];
	sub.f32 	%f17, %f4, %f1;
	fma.rn.f32 	%f18, %f17, %f14, %f1;
	sub.f32 	%f19, %f5, %f2;
	fma.rn.f32 	%f20, %f19, %f16, %f2;
	sub.f32 	%f21, %f6, %f3;
	fma.rn.f32 	%f22, %f21, %f15, %f3;
	mov.f32 	%f23, 0f3F800000;
	st.global.v4.f32 	[%rd1], {%f18, %f20, %f22, %f23};
$L__BB0_3:
	ret;

}
	// .globl	_Z10moveKerneljP6float4f
.visible .entry _Z10moveKerneljP6float4f(
	.param .u32 _Z10moveKerneljP6float4f_param_0,
	.param .u64 .ptr .align 1 _Z10moveKerneljP6float4f_param_1,
	.param .f32 _Z10moveKerneljP6float4f_param_2
)
{
	.reg .pred 	%p<2>;
	.reg .b32 	%r<12>;
	.reg .b32 	%f<10>;
	.reg .b64 	%rd<5>;

	ld.param.u32 	%r2, [_Z10moveKerneljP6float4f_param_0];
	ld.param.u64 	%rd1, [_Z10moveKerneljP6float4f_param_1];
	ld.param.f32 	%f1, [_Z10moveKerneljP6float4f_param_2];
	mov.u32 	%r3, %ctaid.x;
	mov.u32 	%r4, %ntid.x;
	mov.u32 	%r5, %tid.x;
	mov.u32 	%r6, %ctaid.y;
	mov.u32 	%r7, %ntid.y;
	mov.u32 	%r8, %tid.y;
	mad.lo.s32 	%r9, %r6, %r7, %r8;
	mov.u32 	%r10, %nctaid.x;
	mad.lo.s32 	%r11, %r9, %r10, %r3;
	mad.lo.s32 	%r1, %r11, %r4, %r5;
	setp.ge.u32 	%p1, %r1, %r2;
	@%p1 bra 	$L__BB1_2;
	cvta.to.global.u64 	%rd2, %rd1;
	mul.wide.u32 	%rd3, %r1, 16;
	add.s64 	%rd4, %rd2, %rd3;
	ld.global.v4.f32 	{%f2, %f3, %f4, %f5}, [%rd4];
	add.f32 	%f6, %f2, 0f00000000;
	add.f32 	%f7, %f3, 0f00000000;
	add.f32 	%f8, %f1, %f4;
	add.f32 	%f9, %f5, 0f00000000;
	st.global.v4.f32 	[%rd4], {%f6, %f7, %f8, %f9};
$L__BB1_2:
	ret;

}


// ===== COMPILED SASS (sm_100) =====

	.target	sm_100

	.elftype	@"ET_EXEC"


//--------------------- .note.nv.tkinfo           --------------------------
	.section	.note.nv.tkinfo,"",@"SHT_NOTE"
	.sectionflags	@"SHF_NOTE_NV_TKINFO"
	.tkinfo
        /*0018*/ 	.word	0x00000002
        /*0030*/ 	.string	""
        /*0030*/ 	.string	"ptxas"
        /*0030*/ 	.string	"Cuda compilation tools, release 13.0, V13.0.88"
        /*0030*/ 	.string	"Build cuda_13.0.r13.0/compiler.36424714_0"
        /*0030*/ 	.string	"-arch sm_100 -m 64 "



//--------------------- .note.nv.cuinfo           --------------------------
	.section	.note.nv.cuinfo,"",@"SHT_NOTE"
	.sectionflags	@"SHF_NOTE_NV_CUINFO"
        /*0018*/ 	.short	0x0002
        /*001a*/ 	.short	0x0064
        /*001c*/ 	.short	0x0082
	.zero		2


//--------------------- .nv.info                  --------------------------
	.section	.nv.info,"",@"SHT_CUDA_INFO"
	.align	4


	//----- nvinfo : EIATTR_REGCOUNT
	.align		4
        /*0000*/ 	.byte	0x04, 0x2f
        /*0002*/ 	.short	(.L_1 - .L_0)
	.align		4
.L_0:
        /*0004*/ 	.word	index@(_Z10emitKerneljP6float4Pfj6float3S2_)
        /*0008*/ 	.word	0x00000014


	//----- nvinfo : EIATTR_FRAME_SIZE
	.align		4
.L_1:
        /*000c*/ 	.byte	0x04, 0x11
        /*000e*/ 	.short	(.L_3 - .L_2)
	.align		4
.L_2:
        /*0010*/ 	.word	index@(_Z10emitKerneljP6float4Pfj6float3S2_)
        /*0014*/ 	.word	0x00000000


	//----- nvinfo : EIATTR_REGCOUNT
	.align		4
.L_3:
        /*0018*/ 	.byte	0x04, 0x2f
        /*001a*/ 	.short	(.L_5 - .L_4)
	.align		4
.L_4:
        /*001c*/ 	.word	index@(_Z10moveKerneljP6float4f)
        /*0020*/ 	.word	0x0000000a


	//----- nvinfo : EIATTR_FRAME_SIZE
	.align		4
.L_5:
        /*0024*/ 	.byte	0x04, 0x11
        /*0026*/ 	.short	(.L_7 - .L_6)
	.align		4
.L_6:
        /*0028*/ 	.word	index@(_Z10moveKerneljP6float4f)
        /*002c*/ 	.word	0x00000000


	//----- nvinfo : EIATTR_MIN_STACK_SIZE
	.align		4
.L_7:
        /*0030*/ 	.byte	0x04, 0x12
        /*0032*/ 	.short	(.L_9 - .L_8)
	.align		4
.L_8:
        /*0034*/ 	.word	index@(_Z10moveKerneljP6float4f)
        /*0038*/ 	.word	0x00000000


	//----- nvinfo : EIATTR_MIN_STACK_SIZE
	.align		4
.L_9:
        /*003c*/ 	.byte	0x04, 0x12
        /*003e*/ 	.short	(.L_11 - .L_10)
	.align		4
.L_10:
        /*0040*/ 	.word	index@(_Z10emitKerneljP6float4Pfj6float3S2_)
        /*0044*/ 	.word	0x00000000
.L_11:


//--------------------- .nv.compat                --------------------------
	.section	.nv.compat,"",@"SHT_CUDA_COMPAT_INFO"
	.align	4
        /*0000*/ 	.byte	0x02, 0x09, 0x00, 0x00, 0x02, 0x02, 0x01, 0x00, 0x02, 0x05, 0x05, 0x00, 0x03, 0x07, 0x01, 0x01
        /*0010*/ 	.byte	0x02, 0x03, 0x00, 0x00, 0x02, 0x06, 0x01, 0x00, 0x04, 0x0b, 0x08, 0x00, 0x09, 0x00, 0x00, 0x00
        /*0020*/ 	.byte	0x00, 0x00, 0x00, 0x00


//--------------------- .nv.info._Z10moveKerneljP6float4f --------------------------
	.section	.nv.info._Z10moveKerneljP6float4f,"",@"SHT_CUDA_INFO"
	.sectionflags	@""
	.align	4


	//----- nvinfo : EIATTR_CUDA_API_VERSION
	.align		4
        /*0000*/ 	.byte	0x04, 0x37
        /*0002*/ 	.short	(.L_13 - .L_12)
.L_12:
        /*0004*/ 	.word	0x00000082


	//----- nvinfo : EIATTR_KPARAM_INFO
	.align		4
.L_13:
        /*0008*/ 	.byte	0x04, 0x17
        /*000a*/ 	.short	(.L_15 - .L_14)
.L_14:
        /*000c*/ 	.word	0x00000000
        /*0010*/ 	.short	0x0002
        /*0012*/ 	.short	0x0010
        /*0014*/ 	.byte	0x00, 0xf0, 0x11, 0x00


	//----- nvinfo : EIATTR_KPARAM_INFO
	.align		4
.L_15:
        /*0018*/ 	.byte	0x04, 0x17
        /*001a*/ 	.short	(.L_17 - .L_16)
.L_16:
        /*001c*/ 	.word	0x00000000
        /*0020*/ 	.short	0x0001
        /*0022*/ 	.short	0x0008
        /*0024*/ 	.byte	0x00, 0xf5, 0x21, 0x00


	//----- nvinfo : EIATTR_KPARAM_INFO
	.align		4
.L_17:
        /*0028*/ 	.byte	0x04, 0x17
        /*002a*/ 	.short	(.L_19 - .L_18)
.L_18:
        /*002c*/ 	.word	0x00000000
        /*0030*/ 	.short	0x0000
        /*0032*/ 	.short	0x0000
        /*0034*/ 	.byte	0x00, 0xf0, 0x11, 0x00


	//----- nvinfo : EIATTR_SPARSE_MMA_MASK
	.align		4
.L_19:
        /*0038*/ 	.byte	0x03, 0x50
        /*003a*/ 	.short	0x0000


	//----- nvinfo : EIATTR_MAXREG_COUNT
	.align		4
        /*003c*/ 	.byte	0x03, 0x1b
        /*003e*/ 	.short	0x00ff


	//----- nvinfo : EIATTR_MERCURY_ISA_VERSION
	.align		4
        /*0040*/ 	.byte	0x03, 0x5f
        /*0042*/ 	.short	0x0101


	//----- nvinfo : EIATTR_VRC_CTA_INIT_COUNT
	.align		4
        /*0044*/ 	.byte	0x02, 0x4a
	.zero		1
	.zero		1


	//----- nvinfo : EIATTR_EXIT_INSTR_OFFSETS
	.align		4
        /*0048*/ 	.byte	0x04, 0x1c
        /*004a*/ 	.short	(.L_21 - .L_20)


	//   ....[0]....
.L_20:
        /*004c*/ 	.word	0x000000d0


	//   ....[1]....
        /*0050*/ 	.word	0x00000180


	//----- nvinfo : EIATTR_CBANK_PARAM_SIZE
	.align		4
.L_21:
        /*0054*/ 	.byte	0x03, 0x19
        /*0056*/ 	.short	0x0014


	//----- nvinfo : EIATTR_PARAM_CBANK
	.align		4
        /*0058*/ 	.byte	0x04, 0x0a
        /*005a*/ 	.short	(.L_23 - .L_22)
	.align		4
.L_22:
        /*005c*/ 	.word	index@(.nv.constant0._Z10moveKerneljP6float4f)
        /*0060*/ 	.short	0x0380
        /*0062*/ 	.short	0x0014


	//----- nvinfo : EIATTR_SW_WAR
	.align		4
.L_23:
        /*0064*/ 	.byte	0x04, 0x36
        /*0066*/ 	.short	(.L_25 - .L_24)
.L_24:
        /*0068*/ 	.word	0x00000008
.L_25:


//--------------------- .nv.info._Z10emitKerneljP6float4Pfj6float3S2_ --------------------------
	.section	.nv.info._Z10emitKerneljP6float4Pfj6float3S2_,"",@"SHT_CUDA_INFO"
	.sectionflags	@""
	.align	4


	//----- nvinfo : EIATTR_CUDA_API_VERSION
	.align		4
        /*0000*/ 	.byte	0x04, 0x37
        /*0002*/ 	.short	(.L_27 - .L_26)
.L_26:
        /*0004*/ 	.word	0x00000082


	//----- nvinfo : EIATTR_KPARAM_INFO
	.align		4
.L_27:
        /*0008*/ 	.byte	0x04, 0x17
        /*000a*/ 	.short	(.L_29 - .L_28)
.L_28:
        /*000c*/ 	.word	0x00000000
        /*0010*/ 	.short	0x0005
        /*0012*/ 	.short	0x0028
        /*0014*/ 	.byte	0x00, 0xf0, 0x31, 0x00


	//----- nvinfo : EIATTR_KPARAM_INFO
	.align		4
.L_29:
        /*0018*/ 	.byte	0x04, 0x17
        /*001a*/ 	.short	(.L_31 - .L_30)
.L_30:
        /*001c*/ 	.word	0x00000000
        /*0020*/ 	.short	0x0004
        /*0022*/ 	.short	0x001c
        /*0024*/ 	.byte	0x00, 0xf0, 0x31, 0x00


	//----- nvinfo : EIATTR_KPARAM_INFO
	.align		4
.L_31:
        /*0028*/ 	.byte	0x04, 0x17
        /*002a*/ 	.short	(.L_33 - .L_32)
.L_32:
        /*002c*/ 	.word	0x00000000
        /*0030*/ 	.short	0x0003
        /*0032*/ 	.short	0x0018
        /*0034*/ 	.byte	0x00, 0xf0, 0x11, 0x00


	//----- nvinfo : EIATTR_KPARAM_INFO
	.align		4
.L_33:
        /*0038*/ 	.byte	0x04, 0x17
        /*003a*/ 	.short	(.L_35 - .L_34)
.L_34:
        /*003c*/ 	.word	0x00000000
        /*0040*/ 	.short	0x0002
        /*0042*/ 	.short	0x0010
        /*0044*/ 	.byte	0x00, 0xf5, 0x21, 0x00


	//----- nvinfo : EIATTR_KPARAM_INFO
	.align		4
.L_35:
        /*0048*/ 	.byte	0x04, 0x17
        /*004a*/ 	.short	(.L_37 - .L_36)
.L_36:
        /*004c*/ 	.word	0x00000000
        /*0050*/ 	.short	0x0001
        /*0052*/ 	.short	0x0008
        /*0054*/ 	.byte	0x00, 0xf5, 0x21, 0x00


	//----- nvinfo : EIATTR_KPARAM_INFO
	.align		4
.L_37:
        /*0058*/ 	.byte	0x04, 0x17
        /*005a*/ 	.short	(.L_39 - .L_38)
.L_38:
        /*005c*/ 	.word	0x00000000
        /*0060*/ 	.short	0x0000
        /*0062*/ 	.short	0x0000
        /*0064*/ 	.byte	0x00, 0xf0, 0x11, 0x00


	//----- nvinfo : EIATTR_SPARSE_MMA_MASK
	.align		4
.L_39:
        /*0068*/ 	.byte	0x03, 0x50
        /*006a*/ 	.short	0x0000


	//----- nvinfo : EIATTR_MAXREG_COUNT
	.align		4
        /*006c*/ 	.byte	0x03, 0x1b
        /*006e*/ 	.short	0x00ff


	//----- nvinfo : EIATTR_MERCURY_ISA_VERSION
	.align		4
        /*0070*/ 	.byte	0x03, 0x5f
        /*0072*/ 	.short	0x0101


	//----- nvinfo : EIATTR_UNUSED_LOAD_BYTE_OFFSET
	.align		4
        /*0074*/ 	.byte	0x04, 0x44
        /*0076*/ 	.short	(.L_41 - .L_40)


	//   ....[0]....
.L_40:
        /*0078*/ 	.word	0x00000150
        /*007c*/ 	.word	0x00000fff


	//----- nvinfo : EIATTR_VRC_CTA_INIT_COUNT
	.align		4
.L_41:
        /*0080*/ 	.byte	0x02, 0x4a
	.zero		1
	.zero		1


	//----- nvinfo : EIATTR_EXIT_INSTR_OFFSETS
	.align		4
        /*0084*/ 	.byte	0x04, 0x1c
        /*0086*/ 	.short	(.L_43 - .L_42)


	//   ....[0]....
.L_42:
        /*0088*/ 	.word	0x000000d0


	//   ....[1]....
        /*008c*/ 	.word	0x000001c0


	//   ....[2]....
        /*0090*/ 	.word	0x00000520


	//----- nvinfo : EIATTR_CBANK_PARAM_SIZE
	.align		4
.L_43:
        /*0094*/ 	.byte	0x03, 0x19
        /*0096*/ 	.short	0x0034


	//----- nvinfo : EIATTR_PARAM_CBANK
	.align		4
        /*0098*/ 	.byte	0x04, 0x0a
        /*009a*/ 	.short	(.L_45 - .L_44)
	.align		4
.L_44:
        /*009c*/ 	.word	index@(.nv.constant0._Z10emitKerneljP6float4Pfj6float3S2_)
        /*00a0*/ 	.short	0x0380
        /*00a2*/ 	.short	0x0034


	//----- nvinfo : EIATTR_SW_WAR
	.align		4
.L_45:
        /*00a4*/ 	.byte	0x04, 0x36
        /*00a6*/ 	.short	(.L_47 - .L_46)
.L_46:
        /*00a8*/ 	.word	0x00000008
.L_47:


//--------------------- .nv.callgraph             --------------------------
	.section	.nv.callgraph,"",@"SHT_CUDA_CALLGRAPH"
	.align	4
	.sectionentsize	8
	.align		4
        /*0000*/ 	.word	0x00000000
	.align		4
        /*0004*/ 	.word	0xffffffff
	.align		4
        /*0008*/ 	.word	0x00000000
	.align		4
        /*000c*/ 	.word	0xfffffffe
	.align		4
        /*0010*/ 	.word	0x00000000
	.align		4
        /*0014*/ 	.word	0xfffffffd
	.align		4
        /*0018*/ 	.word	0x00000000
	.align		4
        /*001c*/ 	.word	0xfffffffc


//--------------------- .text._Z10moveKerneljP6float4f --------------------------
	.section	.text._Z10moveKerneljP6float4f,"ax",@progbits
	.align	128
        .global         _Z10moveKerneljP6float4f
        .type           _Z10moveKerneljP6float4f,@function
        .size           _Z10moveKerneljP6float4f,(.L_x_2 - _Z10moveKerneljP6float4f)
        .other          _Z10moveKerneljP6float4f,@"STO_CUDA_ENTRY STV_DEFAULT"
_Z10moveKerneljP6float4f:
.text._Z10moveKerneljP6float4f:
[----:B------:R-:W-:Y:S01]  /*0000*/  LDC R1, c[0x0][0x37c] ;  /* 0x0000df00ff017b82 */ /* 0x000fe20000000800 */
[----:B------:R-:W0:Y:S01]  /*0010*/  S2R R3, SR_TID.Y ;  /* 0x0000000000037919 */ /* 0x000e220000002200 */
[----:B------:R-:W1:Y:S06]  /*0020*/  LDCU UR5, c[0x0][0x360] ;  /* 0x00006c00ff0577ac */ /* 0x000e6c0008000800 */
[----:B------:R-:W0:Y:S01]  /*0030*/  S2UR UR6, SR_CTAID.Y ;  /* 0x00000000000679c3 */ /* 0x000e220000002600 */
[----:B------:R-:W1:Y:S01]  /*0040*/  S2R R5, SR_TID.X ;  /* 0x0000000000057919 */ /* 0x000e620000002100 */
[----:B------:R-:W2:Y:S06]  /*0050*/  LDCU UR7, c[0x0][0x380] ;  /* 0x00007000ff0777ac */ /* 0x000eac0008000800 */
[----:B------:R-:W0:Y:S08]  /*0060*/  LDC R0, c[0x0][0x364] ;  /* 0x0000d900ff007b82 */ /* 0x000e300000000800 */
[----:B------:R-:W3:Y:S08]  /*0070*/  S2UR UR4, SR_CTAID.X ;  /* 0x00000000000479c3 */ /* 0x000ef00000002500 */
[----:B------:R-:W3:Y:S01]  /*0080*/  LDC R7, c[0x0][0x370] ;  /* 0x0000dc00ff077b82 */ /* 0x000ee20000000800 */
[----:B0-----:R-:W-:-:S04]  /*0090*/  IMAD R0, R0, UR6, R3 ;  /* 0x0000000600007c24 */ /* 0x001fc8000f8e0203 */
[----:B---3--:R-:W-:-:S04]  /*00a0*/  IMAD R0, R0, R7, UR4 ;  /* 0x0000000400007e24 */ /* 0x008fc8000f8e0207 */
[----:B-1----:R-:W-:-:S05]  /*00b0*/  IMAD R5, R0, UR5, R5 ;  /* 0x0000000500057c24 */ /* 0x002fca000f8e0205 */
[----:B--2---:R-:W-:-:S13]  /*00c0*/  ISETP.GE.U32.AND P0, PT, R5, UR7, PT ;  /* 0x0000000705007c0c */ /* 0x004fda000bf06070 */
[----:B------:R-:W-:Y:S05]  /*00d0*/  @P0 EXIT ;  /* 0x000000000000094d */ /* 0x000fea0003800000 */
[----:B------:R-:W0:Y:S01]  /*00e0*/  LDC.64 R2, c[0x0][0x388] ;  /* 0x0000e200ff027b82 */ /* 0x000e220000000a00 */
[----:B------:R-:W1:Y:S01]  /*00f0*/  LDCU.64 UR4, c[0x0][0x358] ;  /* 0x00006b00ff0477ac */ /* 0x000e620008000a00 */
[----:B------:R-:W2:Y:S01]  /*0100*/  LDCU UR6, c[0x0][0x390] ;  /* 0x00007200ff0677ac */ /* 0x000ea20008000800 */
[----:B0-----:R-:W-:-:S05]  /*0110*/  IMAD.WIDE.U32 R2, R5, 0x10, R2 ;  /* 0x0000001005027825 */ /* 0x001fca00078e0002 */
[----:B-1----:R-:W3:Y:S02]  /*0120*/  LDG.E.128 R4, desc[UR4][R2.64] ;  /* 0x0000000402047981 */ /* 0x002ee4000c1e1d00 */
[----:B---3--:R-:W-:Y:S01]  /*0130*/  FADD R4, RZ, R4 ;  /* 0x00000004ff047221 */ /* 0x008fe20000000000 */
[----:B------:R-:W-:Y:S01]  /*0140*/  FADD R5, RZ, R5 ;  /* 0x00000005ff057221 */ /* 0x000fe20000000000 */
[----:B--2---:R-:W-:Y:S01]  /*0150*/  FADD R6, R6, UR6 ;  /* 0x0000000606067e21 */ /* 0x004fe20008000000 */
[----:B------:R-:W-:-:S05]  /*0160*/  FADD R7, RZ, R7 ;  /* 0x00000007ff077221 */ /* 0x000fca0000000000 */
[----:B------:R-:W-:Y:S01]  /*0170*/  STG.E.128 desc[UR4][R2.64], R4 ;  /* 0x0000000402007986 */ /* 0x000fe2000c101d04 */
[----:B------:R-:W-:Y:S05]  /*0180*/  EXIT ;  /* 0x000000000000794d */ /* 0x000fea0003800000 */
.L_x_0:
[----:B------:R-:W-:-:S00]  /*0190*/  BRA `(.L_x_0) ;  /* 0xfffffffc00fc7947 */ /* 0x000fc0000383ffff */
[----:B------:R-:W-:-:S00]  /*01a0*/  NOP ;  /* 0x0000000000007918 */ /* 0x000fc00000000000 */
        /* <DEDUP_REMOVED lines=13> */
.L_x_2:


//--------------------- .text._Z10emitKerneljP6float4Pfj6float3S2_ --------------------------
	.section	.text._Z10emitKerneljP6float4Pfj6float3S2_,"ax",@progbits
	.align	128
        .global         _Z10emitKerneljP6float4Pfj6float3S2_
        .type           _Z10emitKerneljP6float4Pfj6float3S2_,@function
        .size           _Z10emitKerneljP6float4Pfj6float3S2_,(.L_x_3 - _Z10emitKerneljP6float4Pfj6float3S2_)
        .other          _Z10emitKerneljP6float4Pfj6float3S2_,@"STO_CUDA_ENTRY STV_DEFAULT"
_Z10emitKerneljP6float4Pfj6float3S2_:
.text._Z10emitKerneljP6float4Pfj6float3S2_:
        /* <DEDUP_REMOVED lines=16> */
[----:B------:R-:W2:Y:S06]  /*0100*/  LDCU UR6, c[0x0][0x39c] ;  /* 0x00007380ff0677ac */ /* 0x000eac0008000800 */
[----:B------:R-:W3:Y:S01]  /*0110*/  LDC.64 R4, c[0x0][0x3a0] ;  /* 0x0000e800ff047b82 */ /* 0x000ee20000000a00 */
[----:B------:R-:W4:Y:S07]  /*0120*/  LDCU UR8, c[0x0][0x3b0] ;  /* 0x00007600ff0877ac */ /* 0x000f2e0008000800 */
[----:B------:R-:W5:Y:S01]  /*0130*/  LDC.64 R6, c[0x0][0x3a8] ;  /* 0x0000ea00ff067b82 */ /* 0x000f620000000a00 */
[----:B0-----:R-:W-:-:S05]  /*0140*/  IMAD.WIDE.U32 R2, R0, 0x10, R2 ;  /* 0x0000001000027825 */ /* 0x001fca00078e0002 */
[----:B-1----:R-:W3:Y:S02]  /*0150*/  LDG.E.128 R8, desc[UR4][R2.64] ;  /* 0x0000000402087981 */ /* 0x002ee4000c1e1d00 */
[----:B---3--:R-:W-:Y:S02]  /*0160*/  FSETP.GEU.AND P0, PT, R9, R4, PT ;  /* 0x000000040900720b */ /* 0x008fe40003f0e000 */
[----:B----4-:R-:W-:Y:S02]  /*0170*/  FSETP.LEU.AND P1, PT, R10, UR8, PT ;  /* 0x000000080a007c0b */ /* 0x010fe4000bf2b000 */
[----:B--2---:R-:W-:-:S04]  /*0180*/  FSETP.GEU.AND P0, PT, R8, UR6, P0 ;  /* 0x0000000608007c0b */ /* 0x004fc8000870e000 */
[----:B------:R-:W-:-:S04]  /*0190*/  FSETP.GEU.AND P0, PT, R10, R5, P0 ;  /* 0x000000050a00720b */ /* 0x000fc8000070e000 */
[----:B-----5:R-:W-:-:S04]  /*01a0*/  FSETP.LEU.AND P0, PT, R8, R6, P0 ;  /* 0x000000060800720b */ /* 0x020fc8000070b000 */
[----:B------:R-:W-:-:S13]  /*01b0*/  FSETP.LEU.AND P0, PT, R9, R7, P0 ;  /* 0x000000070900720b */ /* 0x000fda000070b000 */
[----:B------:R-:W-:Y:S05]  /*01c0*/  @P0 EXIT P1 ;  /* 0x000000000000094d */ /* 0x000fea0000800000 */
[----:B------:R-:W0:Y:S01]  /*01d0*/  I2F.U32.RP R10, UR7 ;  /* 0x00000007000a7d06 */ /* 0x000e220008209000 */
[----:B------:R-:W1:Y:S01]  /*01e0*/  LDCU UR9, c[0x0][0x398] ;  /* 0x00007300ff0977ac */ /* 0x000e620008000800 */
[----:B------:R-:W-:Y:S01]  /*01f0*/  HFMA2 R8, -RZ, RZ, 0, 0 ;  /* 0x00000000ff087431 */ /* 0x000fe200000001ff */
[----:B------:R-:W2:Y:S05]  /*0200*/  LDC.64 R16, c[0x0][0x390] ;  /* 0x0000e400ff107b82 */ /* 0x000eaa0000000a00 */
[----:B0-----:R-:W0:Y:S02]  /*0210*/  MUFU.RCP R10, R10 ;  /* 0x0000000a000a7308 */ /* 0x001e240000001000 */
[----:B0-----:R-:W-:-:S06]  /*0220*/  IADD3 R9, PT, PT, R10, 0xffffffe, RZ ;  /* 0x0ffffffe0a097810 */ /* 0x001fcc0007ffe0ff */
[----:B------:R-:W0:Y:S02]  /*0230*/  F2I.FTZ.U32.TRUNC.NTZ R9, R9 ;  /* 0x0000000900097305 */ /* 0x000e24000021f000 */
[----:B0-----:R-:W-:-:S04]  /*0240*/  IMAD.MOV R11, RZ, RZ, -R9 ;  /* 0x000000ffff0b7224 */ /* 0x001fc800078e0a09 */
[----:B------:R-:W-:-:S04]  /*0250*/  IMAD R11, R11, UR7, RZ ;  /* 0x000000070b0b7c24 */ /* 0x000fc8000f8e02ff */
[----:B------:R-:W-:Y:S01]  /*0260*/  IMAD.HI.U32 R11, R9, R11, R8 ;  /* 0x0000000b090b7227 */ /* 0x000fe200078e0008 */
[----:B------:R-:W-:-:S03]  /*0270*/  LOP3.LUT R9, RZ, UR7, RZ, 0x33, !PT ;  /* 0x00000007ff097c12 */ /* 0x000fc6000f8e33ff */
[----:B-1----:R-:W-:-:S04]  /*0280*/  VIADD R8, R0, UR9 ;  /* 0x0000000900087c36 */ /* 0x002fc80008000000 */
[----:B------:R-:W-:-:S05]  /*0290*/  IMAD.HI.U32 R12, R11, R8, RZ ;  /* 0x000000080b0c7227 */ /* 0x000fca00078e00ff */
[----:B------:R-:W-:-:S05]  /*02a0*/  IADD3 R13, PT, PT, -R12, RZ, RZ ;  /* 0x000000ff0c0d7210 */ /* 0x000fca0007ffe1ff */
[----:B------:R-:W-:-:S05]  /*02b0*/  IMAD R8, R13, UR7, R8 ;  /* 0x000000070d087c24 */ /* 0x000fca000f8e0208 */
[----:B------:R-:W-:-:S13]  /*02c0*/  ISETP.GE.U32.AND P0, PT, R8, UR7, PT ;  /* 0x0000000708007c0c */ /* 0x000fda000bf06070 */
[----:B------:R-:W-:Y:S01]  /*02d0*/  @P0 VIADD R8, R8, -UR7 ;  /* 0x8000000708080c36 */ /* 0x000fe20008000000 */
[----:B------:R-:W-:-:S04]  /*02e0*/  ISETP.NE.U32.AND P0, PT, RZ, UR7, PT ;  /* 0x00000007ff007c0c */ /* 0x000fc8000bf05070 */
[----:B------:R-:W-:-:S13]  /*02f0*/  ISETP.GE.U32.AND P1, PT, R8, UR7, PT ;  /* 0x0000000708007c0c */ /* 0x000fda000bf26070 */
[----:B------:R-:W-:-:S04]  /*0300*/  @P1 IADD3 R8, PT, PT, R8, -UR7, RZ ;  /* 0x8000000708081c10 */ /* 0x000fc8000fffe0ff */
[----:B------:R-:W-:-:S05]  /*0310*/  SEL R13, R9, R8, !P0 ;  /* 0x00000008090d7207 */ /* 0x000fca0004000000 */
[----:B------:R-:W-:Y:S02]  /*0320*/  IMAD.IADD R8, R0, 0x1, R13 ;  /* 0x0000000100087824 */ /* 0x000fe400078e020d */
[----:B--2---:R-:W-:-:S04]  /*0330*/  IMAD.WIDE.U32 R12, R13, 0x4, R16 ;  /* 0x000000040d0c7825 */ /* 0x004fc800078e0010 */
[----:B------:R-:W-:-:S05]  /*0340*/  IMAD.HI.U32 R10, R11, R8, RZ ;  /* 0x000000080b0a7227 */ /* 0x000fca00078e00ff */
[----:B------:R-:W-:-:S05]  /*0350*/  IADD3 R15, PT, PT, -R10, RZ, RZ ;  /* 0x000000ff0a0f7210 */ /* 0x000fca0007ffe1ff */
[----:B------:R-:W-:-:S05]  /*0360*/  IMAD R8, R15, UR7, R8 ;  /* 0x000000070f087c24 */ /* 0x000fca000f8e0208 */
[----:B------:R-:W-:-:S13]  /*0370*/  ISETP.GE.U32.AND P1, PT, R8, UR7, PT ;  /* 0x0000000708007c0c */ /* 0x000fda000bf26070 */
[----:B------:R-:W-:-:S04]  /*0380*/  @P1 IADD3 R8, PT, PT, R8, -UR7, RZ ;  /* 0x8000000708081c10 */ /* 0x000fc8000fffe0ff */
[----:B------:R-:W-:-:S13]  /*0390*/  ISETP.GE.U32.AND P1, PT, R8, UR7, PT ;  /* 0x0000000708007c0c */ /* 0x000fda000bf26070 */
[----:B------:R-:W-:-:S05]  /*03a0*/  @P1 VIADD R8, R8, -UR7 ;  /* 0x8000000708081c36 */ /* 0x000fca0008000000 */
[----:B------:R-:W-:Y:S02]  /*03b0*/  SEL R15, R9, R8, !P0 ;  /* 0x00000008090f7207 */ /* 0x000fe40004000000 */
[----:B------:R-:W2:Y:S02]  /*03c0*/  LDG.E R8, desc[UR4][R12.64] ;  /* 0x000000040c087981 */ /* 0x000ea4000c1e1900 */
[----:B------:R-:W-:Y:S01]  /*03d0*/  IADD3 R0, PT, PT, R0, R15, RZ ;  /* 0x0000000f00007210 */ /* 0x000fe20007ffe0ff */
[----:B------:R-:W-:-:S04]  /*03e0*/  IMAD.WIDE.U32 R14, R15, 0x4, R16 ;  /* 0x000000040f0e7825 */ /* 0x000fc800078e0010 */
[----:B------:R-:W-:Y:S01]  /*03f0*/  IMAD.HI.U32 R11, R11, R0, RZ ;  /* 0x000000000b0b7227 */ /* 0x000fe200078e00ff */
[----:B------:R-:W3:Y:S04]  /*0400*/  LDG.E R10, desc[UR4][R14.64] ;  /* 0x000000040e0a7981 */ /* 0x000ee8000c1e1900 */
[----:B------:R-:W-:-:S05]  /*0410*/  IADD3 R11, PT, PT, -R11, RZ, RZ ;  /* 0x000000ff0b0b7210 */ /* 0x000fca0007ffe1ff */
[----:B------:R-:W-:-:S05]  /*0420*/  IMAD R0, R11, UR7, R0 ;  /* 0x000000070b007c24 */ /* 0x000fca000f8e0200 */
[----:B------:R-:W-:-:S13]  /*0430*/  ISETP.GE.U32.AND P1, PT, R0, UR7, PT ;  /* 0x0000000700007c0c */ /* 0x000fda000bf26070 */
[----:B------:R-:W-:-:S05]  /*0440*/  @P1 VIADD R0, R0, -UR7 ;  /* 0x8000000700001c36 */ /* 0x000fca0008000000 */
[----:B------:R-:W-:-:S13]  /*0450*/  ISETP.GE.U32.AND P1, PT, R0, UR7, PT ;  /* 0x0000000700007c0c */ /* 0x000fda000bf26070 */
[----:B------:R-:W-:-:S04]  /*0460*/  @P1 IADD3 R0, PT, PT, R0, -UR7, RZ ;  /* 0x8000000700001c10 */ /* 0x000fc8000fffe0ff */
[----:B------:R-:W-:-:S05]  /*0470*/  SEL R9, R9, R0, !P0 ;  /* 0x0000000009097207 */ /* 0x000fca0004000000 */
[----:B------:R-:W-:-:S05]  /*0480*/  IMAD.WIDE.U32 R16, R9, 0x4, R16 ;  /* 0x0000000409107825 */ /* 0x000fca00078e0010 */
[----:B------:R-:W4:Y:S01]  /*0490*/  LDG.E R9, desc[UR4][R16.64] ;  /* 0x0000000410097981 */ /* 0x000f22000c1e1900 */
[----:B------:R-:W-:Y:S01]  /*04a0*/  FADD R11, R6, -UR6 ;  /* 0x80000006060b7e21 */ /* 0x000fe20008000000 */
[----:B------:R-:W-:Y:S01]  /*04b0*/  FADD R0, -R5, UR8 ;  /* 0x0000000805007e21 */ /* 0x000fe20008000100 */
[----:B------:R-:W-:Y:S02]  /*04c0*/  FADD R7, -R4, R7 ;  /* 0x0000000704077221 */ /* 0x000fe40000000100 */
[----:B--2---:R-:W-:Y:S01]  /*04d0*/  FFMA R8, R8, R11, UR6 ;  /* 0x0000000608087e23 */ /* 0x004fe2000800000b */
[----:B------:R-:W-:Y:S01]  /*04e0*/  MOV R11, 0x3f800000 ;  /* 0x3f800000000b7802 */ /* 0x000fe20000000f00 */
[----:B---3--:R-:W-:Y:S01]  /*04f0*/  FFMA R10, R10, R0, R5 ;  /* 0x000000000a0a7223 */ /* 0x008fe20000000005 */
[----:B----4-:R-:W-:-:S05]  /*0500*/  FFMA R9, R9, R7, R4 ;  /* 0x0000000709097223 */ /* 0x010fca0000000004 */
[----:B------:R-:W-:Y:S01]  /*0510*/  STG.E.128 desc[UR4][R2.64], R8 ;  /* 0x0000000802007986 */ /* 0x000fe2000c101d04 */
[----:B------:R-:W-:Y:S05]  /*0520*/  EXIT ;  /* 0x000000000000794d */ /* 0x000fea0003800000 */
.L_x_1:
        /* <DEDUP_REMOVED lines=13> */
.L_x_3:


//--------------------- .nv.shared.reserved.0     --------------------------
	.section	.nv.shared.reserved.0,"aw",@nobits
	.weak		__nv_reservedSMEM_offset_0_alias
	.size		__nv_reservedSMEM_offset_0_alias, 0, 64
	.other		__nv_reservedSMEM_offset_0_alias,@"STO_CUDA_RESERVED_SHARED STV_DEFAULT"
__nv_reservedSMEM_offset_0_alias:
	.zero		0
	.zero		64


//--------------------- .nv.constant0._Z10moveKerneljP6float4f --------------------------
	.section	.nv.constant0._Z10moveKerneljP6float4f,"a",@progbits
	.sectionflags	@""
	.align	4
.nv.constant0._Z10moveKerneljP6float4f:
	.zero		916


//--------------------- .nv.constant0._Z10emitKerneljP6float4Pfj6float3S2_ --------------------------
	.section	.nv.constant0._Z10emitKerneljP6float4Pfj6float3S2_,"a",@progbits
	.sectionflags	@""
	.align	4
.nv.constant0._Z10emitKerneljP6float4Pfj6float3S2_:
	.zero		948


//--------------------- SYMBOLS --------------------------

	.type		.nv.reservedSmem.offset0,@object
	.size		.nv.reservedSmem.offset0,0x4
